//
// Generated by NVIDIA NVVM Compiler
//
// Compiler Build ID: CL-36424714
// Cuda compilation tools, release 13.0, V13.0.88
// Based on NVVM 20.0.0
//

.version 9.0
.target sm_100
.address_size 64

	// .globl	_Z21internal_jacobi_solvePfS_S_j
.global .align 4 .u32 flag;

.visible .entry _Z21internal_jacobi_solvePfS_S_j(
	.param .u64 .ptr .align 1 _Z21internal_jacobi_solvePfS_S_j_param_0,
	.param .u64 .ptr .align 1 _Z21internal_jacobi_solvePfS_S_j_param_1,
	.param .u64 .ptr .align 1 _Z21internal_jacobi_solvePfS_S_j_param_2,
	.param .u32 _Z21internal_jacobi_solvePfS_S_j_param_3
)
{
	.reg .pred 	%p<26>;
	.reg .b32 	%r<52>;
	.reg .b32 	%f<103>;
	.reg .b64 	%rd<50>;
	.reg .b64 	%fd<2>;

	ld.param.u64 	%rd8, [_Z21internal_jacobi_solvePfS_S_j_param_0];
	ld.param.u64 	%rd9, [_Z21internal_jacobi_solvePfS_S_j_param_1];
	ld.param.u64 	%rd7, [_Z21internal_jacobi_solvePfS_S_j_param_2];
	ld.param.u32 	%r24, [_Z21internal_jacobi_solvePfS_S_j_param_3];
	cvta.to.global.u64 	%rd1, %rd9;
	cvta.to.global.u64 	%rd2, %rd8;
	mov.u32 	%r25, %tid.x;
	mov.u32 	%r26, %ctaid.x;
	mov.u32 	%r27, %ntid.x;
	mad.lo.s32 	%r1, %r26, %r27, %r25;
	setp.eq.s32 	%p1, %r24, 0;
	mov.f32 	%f82, 0f00000000;
	@%p1 bra 	$L__BB0_41;
	mul.lo.s32 	%r2, %r24, %r1;
	and.b32  	%r3, %r24, 7;
	setp.lt.u32 	%p2, %r24, 8;
	mov.b32 	%r50, 0;
	mov.f32 	%f82, 0f00000000;
	@%p2 bra 	$L__BB0_20;
	and.b32  	%r50, %r24, -8;
	mov.b32 	%r48, 0;
	mov.f32 	%f82, 0f00000000;
$L__BB0_3:
	.pragma "nounroll";
	setp.eq.s32 	%p3, %r48, %r1;
	mul.wide.u32 	%rd10, %r48, 4;
	add.s64 	%rd3, %rd1, %rd10;
	@%p3 bra 	$L__BB0_5;
	add.s32 	%r30, %r48, %r2;
	mul.wide.u32 	%rd11, %r30, 4;
	add.s64 	%rd12, %rd2, %rd11;
	ld.global.f32 	%f43, [%rd12];
	ld.global.f32 	%f44, [%rd3];
	fma.rn.f32 	%f82, %f43, %f44, %f82;
$L__BB0_5:
	add.s32 	%r6, %r48, 1;
	setp.eq.s32 	%p4, %r1, %r6;
	@%p4 bra 	$L__BB0_7;
	add.s32 	%r31, %r6, %r2;
	mul.wide.u32 	%rd13, %r31, 4;
	add.s64 	%rd14, %rd2, %rd13;
	ld.global.f32 	%f45, [%rd14];
	ld.global.f32 	%f46, [%rd3+4];
	fma.rn.f32 	%f82, %f45, %f46, %f82;
$L__BB0_7:
	add.s32 	%r7, %r48, 2;
	setp.eq.s32 	%p5, %r1, %r7;
	@%p5 bra 	$L__BB0_9;
	add.s32 	%r32, %r7, %r2;
	mul.wide.u32 	%rd15, %r32, 4;
	add.s64 	%rd16, %rd2, %rd15;
	ld.global.f32 	%f47, [%rd16];
	ld.global.f32 	%f48, [%rd3+8];
	fma.rn.f32 	%f82, %f47, %f48, %f82;
$L__BB0_9:
	add.s32 	%r8, %r48, 3;
	setp.eq.s32 	%p6, %r1, %r8;
	@%p6 bra 	$L__BB0_11;
	add.s32 	%r33, %r8, %r2;
	mul.wide.u32 	%rd17, %r33, 4;
	add.s64 	%rd18, %rd2, %rd17;
	ld.global.f32 	%f49, [%rd18];
	ld.global.f32 	%f50, [%rd3+12];
	fma.rn.f32 	%f82, %f49, %f50, %f82;
$L__BB0_11:
	add.s32 	%r9, %r48, 4;
	setp.eq.s32 	%p7, %r1, %r9;
	@%p7 bra 	$L__BB0_13;
	add.s32 	%r34, %r9, %r2;
	mul.wide.u32 	%rd19, %r34, 4;
	add.s64 	%rd20, %rd2, %rd19;
	ld.global.f32 	%f51, [%rd20];
	ld.global.f32 	%f52, [%rd3+16];
	fma.rn.f32 	%f82, %f51, %f52, %f82;
$L__BB0_13:
	add.s32 	%r10, %r48, 5;
	setp.eq.s32 	%p8, %r1, %r10;
	@%p8 bra 	$L__BB0_15;
	add.s32 	%r35, %r10, %r2;
	mul.wide.u32 	%rd21, %r35, 4;
	add.s64 	%rd22, %rd2, %rd21;
	ld.global.f32 	%f53, [%rd22];
	ld.global.f32 	%f54, [%rd3+20];
	fma.rn.f32 	%f82, %f53, %f54, %f82;
$L__BB0_15:
	add.s32 	%r11, %r48, 6;
	setp.eq.s32 	%p9, %r1, %r11;
	@%p9 bra 	$L__BB0_17;
	add.s32 	%r36, %r11, %r2;
	mul.wide.u32 	%rd23, %r36, 4;
	add.s64 	%rd24, %rd2, %rd23;
	ld.global.f32 	%f55, [%rd24];
	ld.global.f32 	%f56, [%rd3+24];
	fma.rn.f32 	%f82, %f55, %f56, %f82;
$L__BB0_17:
	add.s32 	%r12, %r48, 7;
	setp.eq.s32 	%p10, %r1, %r12;
	@%p10 bra 	$L__BB0_19;
	add.s32 	%r37, %r12, %r2;
	mul.wide.u32 	%rd25, %r37, 4;
	add.s64 	%rd26, %rd2, %rd25;
	ld.global.f32 	%f57, [%rd26];
	ld.global.f32 	%f58, [%rd3+28];
	fma.rn.f32 	%f82, %f57, %f58, %f82;
$L__BB0_19:
	add.s32 	%r48, %r48, 8;
	setp.ne.s32 	%p11, %r48, %r50;
	@%p11 bra 	$L__BB0_3;
$L__BB0_20:
	setp.eq.s32 	%p12, %r3, 0;
	@%p12 bra 	$L__BB0_41;
	and.b32  	%r15, %r24, 3;
	setp.lt.u32 	%p13, %r3, 4;
	@%p13 bra 	$L__BB0_31;
	setp.eq.s32 	%p14, %r1, %r50;
	mul.wide.u32 	%rd27, %r50, 4;
	add.s64 	%rd4, %rd1, %rd27;
	@%p14 bra 	$L__BB0_24;
	add.s32 	%r38, %r50, %r2;
	mul.wide.u32 	%rd28, %r38, 4;
	add.s64 	%rd29, %rd2, %rd28;
	ld.global.f32 	%f60, [%rd29];
	ld.global.f32 	%f61, [%rd4];
	fma.rn.f32 	%f82, %f60, %f61, %f82;
$L__BB0_24:
	add.s32 	%r16, %r50, 1;
	setp.eq.s32 	%p15, %r1, %r16;
	@%p15 bra 	$L__BB0_26;
	add.s32 	%r39, %r16, %r2;
	mul.wide.u32 	%rd30, %r39, 4;
	add.s64 	%rd31, %rd2, %rd30;
	ld.global.f32 	%f62, [%rd31];
	ld.global.f32 	%f63, [%rd4+4];
	fma.rn.f32 	%f82, %f62, %f63, %f82;
$L__BB0_26:
	add.s32 	%r17, %r50, 2;
	setp.eq.s32 	%p16, %r1, %r17;
	@%p16 bra 	$L__BB0_28;
	add.s32 	%r40, %r17, %r2;
	mul.wide.u32 	%rd32, %r40, 4;
	add.s64 	%rd33, %rd2, %rd32;
	ld.global.f32 	%f64, [%rd33];
	ld.global.f32 	%f65, [%rd4+8];
	fma.rn.f32 	%f82, %f64, %f65, %f82;
$L__BB0_28:
	add.s32 	%r18, %r50, 3;
	setp.eq.s32 	%p17, %r1, %r18;
	@%p17 bra 	$L__BB0_30;
	add.s32 	%r41, %r18, %r2;
	mul.wide.u32 	%rd34, %r41, 4;
	add.s64 	%rd35, %rd2, %rd34;
	ld.global.f32 	%f66, [%rd35];
	ld.global.f32 	%f67, [%rd4+12];
	fma.rn.f32 	%f82, %f66, %f67, %f82;
$L__BB0_30:
	add.s32 	%r50, %r50, 4;
$L__BB0_31:
	setp.eq.s32 	%p18, %r15, 0;
	@%p18 bra 	$L__BB0_41;
	setp.eq.s32 	%p19, %r15, 1;
	@%p19 bra 	$L__BB0_38;
	setp.eq.s32 	%p20, %r1, %r50;
	mul.wide.u32 	%rd36, %r50, 4;
	add.s64 	%rd5, %rd1, %rd36;
	@%p20 bra 	$L__BB0_35;
	add.s32 	%r42, %r50, %r2;
	mul.wide.u32 	%rd37, %r42, 4;
	add.s64 	%rd38, %rd2, %rd37;
	ld.global.f32 	%f69, [%rd38];
	ld.global.f32 	%f70, [%rd5];
	fma.rn.f32 	%f82, %f69, %f70, %f82;
$L__BB0_35:
	add.s32 	%r21, %r50, 1;
	setp.eq.s32 	%p21, %r1, %r21;
	@%p21 bra 	$L__BB0_37;
	add.s32 	%r43, %r21, %r2;
	mul.wide.u32 	%rd39, %r43, 4;
	add.s64 	%rd40, %rd2, %rd39;
	ld.global.f32 	%f71, [%rd40];
	ld.global.f32 	%f72, [%rd5+4];
	fma.rn.f32 	%f82, %f71, %f72, %f82;
$L__BB0_37:
	add.s32 	%r50, %r50, 2;
$L__BB0_38:
	and.b32  	%r44, %r24, 1;
	setp.eq.b32 	%p22, %r44, 1;
	not.pred 	%p23, %p22;
	@%p23 bra 	$L__BB0_41;
	setp.eq.s32 	%p24, %r1, %r50;
	@%p24 bra 	$L__BB0_41;
	add.s32 	%r45, %r50, %r2;
	mul.wide.u32 	%rd41, %r45, 4;
	add.s64 	%rd42, %rd2, %rd41;
	ld.global.f32 	%f73, [%rd42];
	mul.wide.u32 	%rd43, %r50, 4;
	add.s64 	%rd44, %rd1, %rd43;
	ld.global.f32 	%f74, [%rd44];
	fma.rn.f32 	%f82, %f73, %f74, %f82;
$L__BB0_41:
	cvta.to.global.u64 	%rd45, %rd7;
	mul.wide.u32 	%rd46, %r1, 4;
	add.s64 	%rd47, %rd45, %rd46;
	ld.global.f32 	%f75, [%rd47];
	sub.f32 	%f76, %f75, %f82;
	mad.lo.s32 	%r46, %r24, %r1, %r1;
	mul.wide.u32 	%rd48, %r46, 4;
	add.s64 	%rd49, %rd2, %rd48;
	ld.global.f32 	%f77, [%rd49];
	div.rn.f32 	%f38, %f76, %f77;
	add.s64 	%rd6, %rd1, %rd46;
	ld.global.f32 	%f78, [%rd6];
	sub.f32 	%f79, %f78, %f38;
	abs.f32 	%f80, %f79;
	cvt.f64.f32 	%fd1, %f80;
	setp.leu.f64 	%p25, %fd1, 0d3F1A36E2EB1C432D;
	@%p25 bra 	$L__BB0_43;
	mov.b32 	%r47, 0;
	st.global.u32 	[flag], %r47;
$L__BB0_43:
	st.global.f32 	[%rd6], %f38;
	ret;

}


// ===== COMPILED SASS (sm_100) =====

	.target	sm_100

	.elftype	@"ET_EXEC"


//--------------------- .note.nv.tkinfo           --------------------------
	.section	.note.nv.tkinfo,"",@"SHT_NOTE"
	.sectionflags	@"SHF_NOTE_NV_TKINFO"
	.tkinfo
        /*0018*/ 	.word	0x00000002
        /*0030*/ 	.string	""
        /*0030*/ 	.string	"ptxas"
        /*0030*/ 	.string	"Cuda compilation tools, release 13.0, V13.0.88"
        /*0030*/ 	.string	"Build cuda_13.0.r13.0/compiler.36424714_0"
        /*0030*/ 	.string	"-arch sm_100 -m 64 "



//--------------------- .note.nv.cuinfo           --------------------------
	.section	.note.nv.cuinfo,"",@"SHT_NOTE"
	.sectionflags	@"SHF_NOTE_NV_CUINFO"
        /*0018*/ 	.short	0x0002
        /*001a*/ 	.short	0x0064
        /*001c*/ 	.short	0x0082
	.zero		2


//--------------------- .nv.info                  --------------------------
	.section	.nv.info,"",@"SHT_CUDA_INFO"
	.align	4


	//----- nvinfo : EIATTR_REGCOUNT
	.align		4
        /*0000*/ 	.byte	0x04, 0x2f
        /*0002*/ 	.short	(.L_2 - .L_1)
	.align		4
.L_1:
        /*0004*/ 	.word	index@(_Z21internal_jacobi_solvePfS_S_j)
        /*0008*/ 	.word	0x00000020


	//----- nvinfo : EIATTR_FRAME_SIZE
	.align		4
.L_2:
        /*000c*/ 	.byte	0x04, 0x11
        /*000e*/ 	.short	(.L_4 - .L_3)
	.align		4
.L_3:
        /*0010*/ 	.word	index@($__internal_0_$__cuda_sm3x_div_rn_noftz_f32_slowpath)
        /*0014*/ 	.word	0x00000000


	//----- nvinfo : EIATTR_FRAME_SIZE
	.align		4
.L_4:
        /*0018*/ 	.byte	0x04, 0x11
        /*001a*/ 	.short	(.L_6 - .L_5)
	.align		4
.L_5:
        /*001c*/ 	.word	index@(_Z21internal_jacobi_solvePfS_S_j)
        /*0020*/ 	.word	0x00000000


	//----- nvinfo : EIATTR_MIN_STACK_SIZE
	.align		4
.L_6:
        /*0024*/ 	.byte	0x04, 0x12
        /*0026*/ 	.short	(.L_8 - .L_7)
	.align		4
.L_7:
        /*0028*/ 	.word	index@(_Z21internal_jacobi_solvePfS_S_j)
        /*002c*/ 	.word	0x00000000
.L_8:


//--------------------- .nv.compat                --------------------------
	.section	.nv.compat,"",@"SHT_CUDA_COMPAT_INFO"
	.align	4
        /*0000*/ 	.byte	0x02, 0x09, 0x00, 0x00, 0x02, 0x02, 0x01, 0x00, 0x02, 0x05, 0x05, 0x00, 0x03, 0x07, 0x01, 0x01
        /*0010*/ 	.byte	0x02, 0x03, 0x00, 0x00, 0x02, 0x06, 0x01, 0x00, 0x04, 0x0b, 0x08, 0x00, 0x01, 0x00, 0x00, 0x00
        /*0020*/ 	.byte	0x00, 0x00, 0x00, 0x00


//--------------------- .nv.info._Z21internal_jacobi_solvePfS_S_j --------------------------
	.section	.nv.info._Z21internal_jacobi_solvePfS_S_j,"",@"SHT_CUDA_INFO"
	.sectionflags	@""
	.align	4


	//----- nvinfo : EIATTR_CUDA_API_VERSION
	.align		4
        /*0000*/ 	.byte	0x04, 0x37
        /*0002*/ 	.short	(.L_10 - .L_9)
.L_9:
        /*0004*/ 	.word	0x00000082


	//----- nvinfo : EIATTR_KPARAM_INFO
	.align		4
.L_10:
        /*0008*/ 	.byte	0x04, 0x17
        /*000a*/ 	.short	(.L_12 - .L_11)
.L_11:
        /*000c*/ 	.word	0x00000000
        /*0010*/ 	.short	0x0003
        /*0012*/ 	.short	0x0018
        /*0014*/ 	.byte	0x00, 0xf0, 0x11, 0x00


	//----- nvinfo : EIATTR_KPARAM_INFO
	.align		4
.L_12:
        /*0018*/ 	.byte	0x04, 0x17
        /*001a*/ 	.short	(.L_14 - .L_13)
.L_13:
        /*001c*/ 	.word	0x00000000
        /*0020*/ 	.short	0x0002
        /*0022*/ 	.short	0x0010
        /*0024*/ 	.byte	0x00, 0xf5, 0x21, 0x00


	//----- nvinfo : EIATTR_KPARAM_INFO
	.align		4
.L_14:
        /*0028*/ 	.byte	0x04, 0x17
        /*002a*/ 	.short	(.L_16 - .L_15)
.L_15:
        /*002c*/ 	.word	0x00000000
        /*0030*/ 	.short	0x0001
        /*0032*/ 	.short	0x0008
        /*0034*/ 	.byte	0x00, 0xf5, 0x21, 0x00


	//----- nvinfo : EIATTR_KPARAM_INFO
	.align		4
.L_16:
        /*0038*/ 	.byte	0x04, 0x17
        /*003a*/ 	.short	(.L_18 - .L_17)
.L_17:
        /*003c*/ 	.word	0x00000000
        /*0040*/ 	.short	0x0000
        /*0042*/ 	.short	0x0000
        /*0044*/ 	.byte	0x00, 0xf5, 0x21, 0x00


	//----- nvinfo : EIATTR_SPARSE_MMA_MASK
	.align		4
.L_18:
        /*0048*/ 	.byte	0x03, 0x50
        /*004a*/ 	.short	0x0000


	//----- nvinfo : EIATTR_MAXREG_COUNT
	.align		4
        /*004c*/ 	.byte	0x03, 0x1b
        /*004e*/ 	.short	0x00ff


	//----- nvinfo : EIATTR_MERCURY_ISA_VERSION
	.align		4
        /*0050*/ 	.byte	0x03, 0x5f
        /*0052*/ 	.short	0x0101


	//----- nvinfo : EIATTR_VRC_CTA_INIT_COUNT
	.align		4
        /*0054*/ 	.byte	0x02, 0x4a
	.zero		1
	.zero		1


	//----- nvinfo : EIATTR_EXIT_INSTR_OFFSETS
	.align		4
        /*0058*/ 	.byte	0x04, 0x1c
        /*005a*/ 	.short	(.L_20 - .L_19)


	//   ....[0]....
.L_19:
        /*005c*/ 	.word	0x00000cc0


	//----- nvinfo : EIATTR_CRS_STACK_SIZE
	.align		4
.L_20:
        /*0060*/ 	.byte	0x04, 0x1e
        /*0062*/ 	.short	(.L_22 - .L_21)
.L_21:
        /*0064*/ 	.word	0x00000000


	//----- nvinfo : EIATTR_CBANK_PARAM_SIZE
	.align		4
.L_22:
        /*0068*/ 	.byte	0x03, 0x19
        /*006a*/ 	.short	0x001c


	//----- nvinfo : EIATTR_PARAM_CBANK
	.align		4
        /*006c*/ 	.byte	0x04, 0x0a
        /*006e*/ 	.short	(.L_24 - .L_23)
	.align		4
.L_23:
        /*0070*/ 	.word	index@(.nv.constant0._Z21internal_jacobi_solvePfS_S_j)
        /*0074*/ 	.short	0x0380
        /*0076*/ 	.short	0x001c


	//----- nvinfo : EIATTR_SW_WAR
	.align		4
.L_24:
        /*0078*/ 	.byte	0x04, 0x36
        /*007a*/ 	.short	(.L_26 - .L_25)
.L_25:
        /*007c*/ 	.word	0x00000008
.L_26:


//--------------------- .nv.callgraph             --------------------------
	.section	.nv.callgraph,"",@"SHT_CUDA_CALLGRAPH"
	.align	4
	.sectionentsize	8
	.align		4
        /*0000*/ 	.word	0x00000000
	.align		4
        /*0004*/ 	.word	0xffffffff
	.align		4
        /*0008*/ 	.word	0x00000000
	.align		4
        /*000c*/ 	.word	0xfffffffe
	.align		4
        /*0010*/ 	.word	0x00000000
	.align		4
        /*0014*/ 	.word	0xfffffffd
	.align		4
        /*0018*/ 	.word	0x00000000
	.align		4
        /*001c*/ 	.word	0xfffffffc


//--------------------- .nv.constant4             --------------------------
	.section	.nv.constant4,"a",@progbits
	.align	8
	.align		8
.nv.constant4:
        /*0000*/ 	.dword	flag


//--------------------- .text._Z21internal_jacobi_solvePfS_S_j --------------------------
	.section	.text._Z21internal_jacobi_solvePfS_S_j,"ax",@progbits
	.align	128
        .global         _Z21internal_jacobi_solvePfS_S_j
        .type           _Z21internal_jacobi_solvePfS_S_j,@function
        .size           _Z21internal_jacobi_solvePfS_S_j,(.L_x_20 - _Z21internal_jacobi_solvePfS_S_j)
        .other          _Z21internal_jacobi_solvePfS_S_j,@"STO_CUDA_ENTRY STV_DEFAULT"
_Z21internal_jacobi_solvePfS_S_j:
.text._Z21internal_jacobi_solvePfS_S_j:
[----:B------:R-:W-:Y:S01]  /*0000*/  LDC R1, c[0x0][0x37c] ;  /* 0x0000df00ff017b82 */ /* 0x000fe20000000800 */
[----:B------:R-:W0:Y:S01]  /*0010*/  S2R R2, SR_TID.X ;  /* 0x0000000000027919 */ /* 0x000e220000002100 */
[----:B------:R-:W1:Y:S06]  /*0020*/  LDCU UR4, c[0x0][0x398] ;  /* 0x00007300ff0477ac */ /* 0x000e6c0008000800 */
[----:B------:R-:W0:Y:S01]  /*0030*/  S2UR UR5, SR_CTAID.X ;  /* 0x00000000000579c3 */ /* 0x000e220000002500 */
[----:B------:R-:W-:Y:S01]  /*0040*/  HFMA2 R0, -RZ, RZ, 0, 0 ;  /* 0x00000000ff007431 */ /* 0x000fe200000001ff */
[----:B------:R-:W2:Y:S06]  /*0050*/  LDCU.64 UR6, c[0x0][0x358] ;  /* 0x00006b00ff0677ac */ /* 0x000eac0008000a00 */
[----:B------:R-:W0:Y:S01]  /*0060*/  LDC R3, c[0x0][0x360] ;  /* 0x0000d800ff037b82 */ /* 0x000e220000000800 */
[----:B-1----:R-:W-:Y:S01]  /*0070*/  UISETP.NE.AND UP0, UPT, UR4, URZ, UPT ;  /* 0x000000ff0400728c */ /* 0x002fe2000bf05270 */
[----:B0-----:R-:W-:-:S08]  /*0080*/  IMAD R2, R3, UR5, R2 ;  /* 0x0000000503027c24 */ /* 0x001fd0000f8e0202 */
[----:B--2---:R-:W-:Y:S05]  /*0090*/  BRA.U !UP0, `(.L_x_0) ;  /* 0x0000000908847547 */ /* 0x004fea000b800000 */
[----:B------:R-:W-:Y:S01]  /*00a0*/  UISETP.GE.U32.AND UP0, UPT, UR4, 0x8, UPT ;  /* 0x000000080400788c */ /* 0x000fe2000bf06070 */
[----:B------:R-:W-:Y:S01]  /*00b0*/  IMAD.MOV.U32 R3, RZ, RZ, RZ ;  /* 0x000000ffff037224 */ /* 0x000fe200078e00ff */
[----:B------:R-:W-:Y:S01]  /*00c0*/  ULOP3.LUT UR5, UR4, 0x7, URZ, 0xc0, !UPT ;  /* 0x0000000704057892 */ /* 0x000fe2000f8ec0ff */
[----:B------:R-:W-:-:S03]  /*00d0*/  MOV R0, RZ ;  /* 0x000000ff00007202 */ /* 0x000fc60000000f00 */
[----:B------:R-:W-:-:S03]  /*00e0*/  UISETP.NE.AND UP1, UPT, UR5, URZ, UPT ;  /* 0x000000ff0500728c */ /* 0x000fc6000bf25270 */
[----:B------:R-:W-:Y:S08]  /*00f0*/  BRA.U !UP0, `(.L_x_1) ;  /* 0x0000000508407547 */ /* 0x000ff0000b800000 */
[----:B------:R-:W0:Y:S01]  /*0100*/  LDC.64 R12, c[0x0][0x388] ;  /* 0x0000e200ff0c7b82 */ /* 0x000e220000000a00 */
[----:B------:R-:W-:Y:S01]  /*0110*/  ULOP3.LUT UR4, UR4, 0xfffffff8, URZ, 0xc0, !UPT ;  /* 0xfffffff804047892 */ /* 0x000fe2000f8ec0ff */
[----:B------:R-:W-:Y:S01]  /*0120*/  IMAD.MOV.U32 R5, RZ, RZ, RZ ;  /* 0x000000ffff057224 */ /* 0x000fe200078e00ff */
[----:B------:R-:W-:-:S04]  /*0130*/  MOV R0, RZ ;  /* 0x000000ff00007202 */ /* 0x000fc80000000f00 */
[----:B------:R-:W-:-:S07]  /*0140*/  IMAD.U32 R3, RZ, RZ, UR4 ;  /* 0x00000004ff037e24 */ /* 0x000fce000f8e00ff */
.L_x_2:
[C---:B------:R-:W-:Y:S01]  /*0150*/  ISETP.NE.AND P5, PT, R5.reuse, R2, PT ;  /* 0x000000020500720c */ /* 0x040fe20003fa5270 */
[----:B0-----:R-:W-:-:S12]  /*0160*/  IMAD.WIDE.U32 R22, R5, 0x4, R12 ;  /* 0x0000000405167825 */ /* 0x001fd800078e000c */
[----:B------:R-:W0:Y:S01]  /*0170*/  @P5 LDC R9, c[0x0][0x398] ;  /* 0x0000e600ff095b82 */ /* 0x000e220000000800 */
[----:B------:R-:W2:Y:S07]  /*0180*/  @P5 LDG.E R4, desc[UR6][R22.64] ;  /* 0x0000000616045981 */ /* 0x000eae000c1e1900 */
[----:B------:R-:W1:Y:S01]  /*0190*/  @P5 LDC.64 R6, c[0x0][0x380] ;  /* 0x0000e000ff065b82 */ /* 0x000e620000000a00 */
[----:B0-----:R-:W-:-:S04]  /*01a0*/  @P5 IMAD R9, R2, R9, R5 ;  /* 0x0000000902095224 */ /* 0x001fc800078e0205 */
[----:B-1----:R-:W-:-:S05]  /*01b0*/  @P5 IMAD.WIDE.U32 R6, R9, 0x4, R6 ;  /* 0x0000000409065825 */ /* 0x002fca00078e0006 */
[----:B------:R0:W2:Y:S01]  /*01c0*/  @P5 LDG.E R11, desc[UR6][R6.64] ;  /* 0x00000006060b5981 */ /* 0x0000a2000c1e1900 */
[C---:B------:R-:W-:Y:S01]  /*01d0*/  IADD3 R21, PT, PT, R5.reuse, 0x1, RZ ;  /* 0x0000000105157810 */ /* 0x040fe20007ffe0ff */
[----:B------:R-:W-:-:S03]  /*01e0*/  VIADD R27, R5, 0x2 ;  /* 0x00000002051b7836 */ /* 0x000fc60000000000 */
[C---:B------:R-:W-:Y:S02]  /*01f0*/  ISETP.NE.AND P0, PT, R2.reuse, R21, PT ;  /* 0x000000150200720c */ /* 0x040fe40003f05270 */
[----:B------:R-:W-:Y:S02]  /*0200*/  ISETP.NE.AND P1, PT, R2, R27, PT ;  /* 0x0000001b0200720c */ /* 0x000fe40003f25270 */
[----:B------:R-:W-:-:S04]  /*0210*/  IADD3 R17, PT, PT, R5, 0x3, RZ ;  /* 0x0000000305117810 */ /* 0x000fc80007ffe0ff */
[----:B------:R-:W-:-:S05]  /*0220*/  ISETP.NE.AND P2, PT, R2, R17, PT ;  /* 0x000000110200720c */ /* 0x000fca0003f45270 */
[----:B------:R-:W1:Y:S01]  /*0230*/  @P0 LDC R8, c[0x0][0x398] ;  /* 0x0000e600ff080b82 */ /* 0x000e620000000800 */
[----:B------:R-:W-:-:S07]  /*0240*/  VIADD R29, R5, 0x4 ;  /* 0x00000004051d7836 */ /* 0x000fce0000000000 */
[----:B------:R-:W3:Y:S01]  /*0250*/  @P1 LDC R10, c[0x0][0x398] ;  /* 0x0000e600ff0a1b82 */ /* 0x000ee20000000800 */
[----:B------:R-:W-:Y:S02]  /*0260*/  ISETP.NE.AND P3, PT, R2, R29, PT ;  /* 0x0000001d0200720c */ /* 0x000fe40003f65270 */
[----:B0-----:R-:W-:-:S05]  /*0270*/  IADD3 R7, PT, PT, R5, 0x5, RZ ;  /* 0x0000000505077810 */ /* 0x001fca0007ffe0ff */
[----:B------:R-:W0:Y:S01]  /*0280*/  @P1 LDC.64 R18, c[0x0][0x380] ;  /* 0x0000e000ff121b82 */ /* 0x000e220000000a00 */
[----:B------:R-:W-:-:S07]  /*0290*/  ISETP.NE.AND P4, PT, R2, R7, PT ;  /* 0x000000070200720c */ /* 0x000fce0003f85270 */
[----:B------:R-:W4:Y:S08]  /*02a0*/  @P2 LDC R6, c[0x0][0x398] ;  /* 0x0000e600ff062b82 */ /* 0x000f300000000800 */
[----:B------:R-:W5:Y:S01]  /*02b0*/  @P0 LDC.64 R14, c[0x0][0x380] ;  /* 0x0000e000ff0e0b82 */ /* 0x000f620000000a00 */
[----:B------:R-:W-:Y:S02]  /*02c0*/  VIADD R9, R5, 0x6 ;  /* 0x0000000605097836 */ /* 0x000fe40000000000 */
[----:B-1----:R-:W-:-:S05]  /*02d0*/  @P0 IMAD R21, R2, R8, R21 ;  /* 0x0000000802150224 */ /* 0x002fca00078e0215 */
[----:B------:R-:W1:Y:S01]  /*02e0*/  @P2 LDC.64 R24, c[0x0][0x380] ;  /* 0x0000e000ff182b82 */ /* 0x000e620000000a00 */
[C---:B------:R-:W-:Y:S01]  /*02f0*/  ISETP.NE.AND P6, PT, R2.reuse, R9, PT ;  /* 0x000000090200720c */ /* 0x040fe20003fc5270 */
[----:B---3--:R-:W-:-:S06]  /*0300*/  @P1 IMAD R27, R2, R10, R27 ;  /* 0x0000000a021b1224 */ /* 0x008fcc00078e021b */
[----:B------:R-:W3:Y:S01]  /*0310*/  @P3 LDC R8, c[0x0][0x398] ;  /* 0x0000e600ff083b82 */ /* 0x000ee20000000800 */
[----:B0-----:R-:W-:-:S04]  /*0320*/  @P1 IMAD.WIDE.U32 R18, R27, 0x4, R18 ;  /* 0x000000041b121825 */ /* 0x001fc800078e0012 */
[----:B----4-:R-:W-:Y:S02]  /*0330*/  @P2 IMAD R27, R2, R6, R17 ;  /* 0x00000006021b2224 */ /* 0x010fe400078e0211 */
[----:B------:R-:W4:Y:S01]  /*0340*/  @P1 LDG.E R19, desc[UR6][R18.64] ;  /* 0x0000000612131981 */ /* 0x000f22000c1e1900 */
[----:B------:R-:W0:Y:S01]  /*0350*/  @P4 LDC.64 R16, c[0x0][0x380] ;  /* 0x0000e000ff104b82 */ /* 0x000e220000000a00 */
[----:B-----5:R-:W-:-:S06]  /*0360*/  @P0 IMAD.WIDE.U32 R14, R21, 0x4, R14 ;  /* 0x00000004150e0825 */ /* 0x020fcc00078e000e */
[----:B------:R-:W5:Y:S01]  /*0370*/  @P0 LDG.E R15, desc[UR6][R14.64] ;  /* 0x000000060e0f0981 */ /* 0x000f62000c1e1900 */
[----:B------:R-:W0:Y:S01]  /*0380*/  @P3 LDC.64 R20, c[0x0][0x380] ;  /* 0x0000e000ff143b82 */ /* 0x000e220000000a00 */
[----:B-1----:R-:W-:-:S06]  /*0390*/  @P2 IMAD.WIDE.U32 R24, R27, 0x4, R24 ;  /* 0x000000041b182825 */ /* 0x002fcc00078e0018 */
[----:B------:R-:W4:Y:S01]  /*03a0*/  @P2 LDG.E R25, desc[UR6][R24.64] ;  /* 0x0000000618192981 */ /* 0x000f22000c1e1900 */
[----:B------:R-:W1:Y:S01]  /*03b0*/  @P6 LDC R6, c[0x0][0x398] ;  /* 0x0000e600ff066b82 */ /* 0x000e620000000800 */
[----:B---3--:R-:W-:-:S07]  /*03c0*/  @P3 IMAD R8, R2, R8, R29 ;  /* 0x0000000802083224 */ /* 0x008fce00078e021d */
[----:B------:R-:W3:Y:S01]  /*03d0*/  @P6 LDC.64 R26, c[0x0][0x380] ;  /* 0x0000e000ff1a6b82 */ /* 0x000ee20000000a00 */
[----:B0-----:R-:W-:Y:S02]  /*03e0*/  @P3 IMAD.WIDE.U32 R20, R8, 0x4, R20 ;  /* 0x0000000408143825 */ /* 0x001fe400078e0014 */
[----:B------:R-:W4:Y:S04]  /*03f0*/  @P3 LDG.E R8, desc[UR6][R22.64+0x10] ;  /* 0x0000100616083981 */ /* 0x000f28000c1e1900 */
[----:B------:R-:W4:Y:S01]  /*0400*/  @P3 LDG.E R21, desc[UR6][R20.64] ;  /* 0x0000000614153981 */ /* 0x000f22000c1e1900 */
[----:B-1----:R-:W-:-:S03]  /*0410*/  @P6 IMAD R9, R2, R6, R9 ;  /* 0x0000000602096224 */ /* 0x002fc600078e0209 */
[----:B------:R-:W4:Y:S01]  /*0420*/  @P2 LDG.E R6, desc[UR6][R22.64+0xc] ;  /* 0x00000c0616062981 */ /* 0x000f22000c1e1900 */
[----:B---3--:R-:W-:-:S03]  /*0430*/  @P6 IMAD.WIDE.U32 R26, R9, 0x4, R26 ;  /* 0x00000004091a6825 */ /* 0x008fc600078e001a */
[----:B------:R-:W3:Y:S04]  /*0440*/  @P4 LDG.E R9, desc[UR6][R22.64+0x14] ;  /* 0x0000140616094981 */ /* 0x000ee8000c1e1900 */
[----:B------:R-:W3:Y:S01]  /*0450*/  @P6 LDG.E R27, desc[UR6][R26.64] ;  /* 0x000000061a1b6981 */ /* 0x000ee2000c1e1900 */
[----:B--2---:R-:W-:Y:S01]  /*0460*/  @P5 FFMA R0, R11, R4, R0 ;  /* 0x000000040b005223 */ /* 0x004fe20000000000 */
[----:B------:R-:W-:Y:S01]  /*0470*/  IADD3 R11, PT, PT, R5, 0x7, RZ ;  /* 0x00000007050b7810 */ /* 0x000fe20007ffe0ff */
[----:B------:R-:W0:Y:S03]  /*0480*/  @P4 LDC R4, c[0x0][0x398] ;  /* 0x0000e600ff044b82 */ /* 0x000e260000000800 */
[----:B------:R-:W-:-:S13]  /*0490*/  ISETP.NE.AND P5, PT, R2, R11, PT ;  /* 0x0000000b0200720c */ /* 0x000fda0003fa5270 */
[----:B------:R-:W1:Y:S08]  /*04a0*/  @P5 LDC R10, c[0x0][0x398] ;  /* 0x0000e600ff0a5b82 */ /* 0x000e700000000800 */
[----:B------:R-:W2:Y:S01]  /*04b0*/  @P5 LDC.64 R28, c[0x0][0x380] ;  /* 0x0000e000ff1c5b82 */ /* 0x000ea20000000a00 */
[----:B0-----:R-:W-:Y:S02]  /*04c0*/  @P4 IMAD R7, R2, R4, R7 ;  /* 0x0000000402074224 */ /* 0x001fe400078e0207 */
[----:B------:R-:W5:Y:S02]  /*04d0*/  @P0 LDG.E R4, desc[UR6][R22.64+0x4] ;  /* 0x0000040616040981 */ /* 0x000f64000c1e1900 */
[----:B------:R-:W-:-:S02]  /*04e0*/  @P4 IMAD.WIDE.U32 R16, R7, 0x4, R16 ;  /* 0x0000000407104825 */ /* 0x000fc400078e0010 */
[----:B------:R-:W4:Y:S04]  /*04f0*/  @P1 LDG.E R7, desc[UR6][R22.64+0x8] ;  /* 0x0000080616071981 */ /* 0x000f28000c1e1900 */
[----:B------:R-:W3:Y:S01]  /*0500*/  @P4 LDG.E R17, desc[UR6][R16.64] ;  /* 0x0000000610114981 */ /* 0x000ee2000c1e1900 */
[----:B-1----:R-:W-:-:S03]  /*0510*/  @P5 IMAD R11, R2, R10, R11 ;  /* 0x0000000a020b5224 */ /* 0x002fc600078e020b */
[----:B------:R-:W3:Y:S01]  /*0520*/  @P6 LDG.E R10, desc[UR6][R22.64+0x18] ;  /* 0x00001806160a6981 */ /* 0x000ee2000c1e1900 */
[----:B--2---:R-:W-:-:S03]  /*0530*/  @P5 IMAD.WIDE.U32 R28, R11, 0x4, R28 ;  /* 0x000000040b1c5825 */ /* 0x004fc600078e001c */
[----:B------:R-:W2:Y:S04]  /*0540*/  @P5 LDG.E R11, desc[UR6][R22.64+0x1c] ;  /* 0x00001c06160b5981 */ /* 0x000ea8000c1e1900 */
[----:B------:R-:W2:Y:S01]  /*0550*/  @P5 LDG.E R29, desc[UR6][R28.64] ;  /* 0x000000061c1d5981 */ /* 0x000ea2000c1e1900 */
[----:B------:R-:W-:Y:S02]  /*0560*/  VIADD R5, R5, 0x8 ;  /* 0x0000000805057836 */ /* 0x000fe40000000000 */
[----:B-----5:R-:W-:-:S04]  /*0570*/  @P0 FFMA R0, R15, R4, R0 ;  /* 0x000000040f000223 */ /* 0x020fc80000000000 */
[----:B----4-:R-:W-:Y:S01]  /*0580*/  @P1 FFMA R0, R19, R7, R0 ;  /* 0x0000000713001223 */ /* 0x010fe20000000000 */
[----:B------:R-:W-:-:S03]  /*0590*/  ISETP.NE.AND P0, PT, R5, R3, PT ;  /* 0x000000030500720c */ /* 0x000fc60003f05270 */
[----:B------:R-:W-:-:S04]  /*05a0*/  @P2 FFMA R0, R25, R6, R0 ;  /* 0x0000000619002223 */ /* 0x000fc80000000000 */
[----:B------:R-:W-:-:S04]  /*05b0*/  @P3 FFMA R0, R21, R8, R0 ;  /* 0x0000000815003223 */ /* 0x000fc80000000000 */
[----:B---3--:R-:W-:-:S04]  /*05c0*/  @P4 FFMA R0, R17, R9, R0 ;  /* 0x0000000911004223 */ /* 0x008fc80000000000 */
[----:B------:R-:W-:-:S04]  /*05d0*/  @P6 FFMA R0, R27, R10, R0 ;  /* 0x0000000a1b006223 */ /* 0x000fc80000000000 */
[----:B--2---:R-:W-:Y:S01]  /*05e0*/  @P5 FFMA R0, R29, R11, R0 ;  /* 0x0000000b1d005223 */ /* 0x004fe20000000000 */
[----:B------:R-:W-:Y:S06]  /*05f0*/  @P0 BRA `(.L_x_2) ;  /* 0xfffffff800d40947 */ /* 0x000fec000383ffff */
.L_x_1:
[----:B------:R-:W-:Y:S05]  /*0600*/  BRA.U !UP1, `(.L_x_0) ;  /* 0x0000000509287547 */ /* 0x000fea000b800000 */
[----:B------:R-:W0:Y:S01]  /*0610*/  LDC R5, c[0x0][0x398] ;  /* 0x0000e600ff057b82 */ /* 0x000e220000000800 */
[----:B------:R-:W-:Y:S01]  /*0620*/  UISETP.GE.U32.AND UP0, UPT, UR5, 0x4, UPT ;  /* 0x000000040500788c */ /* 0x000fe2000bf06070 */
[----:B0-----:R-:W-:-:S04]  /*0630*/  LOP3.LUT R14, R5, 0x3, RZ, 0xc0, !PT ;  /* 0x00000003050e7812 */ /* 0x001fc800078ec0ff */
[----:B------:R-:W-:-:S04]  /*0640*/  ISETP.NE.AND P4, PT, R14, RZ, PT ;  /* 0x000000ff0e00720c */ /* 0x000fc80003f85270 */
[----:B------:R-:W-:Y:S09]  /*0650*/  BRA.U !UP0, `(.L_x_3) ;  /* 0x0000000108887547 */ /* 0x000ff2000b800000 */
[C---:B------:R-:W-:Y:S01]  /*0660*/  IADD3 R21, PT, PT, R3.reuse, 0x1, RZ ;  /* 0x0000000103157810 */ /* 0x040fe20007ffe0ff */
[C---:B------:R-:W-:Y:S01]  /*0670*/  VIADD R23, R3.reuse, 0x2 ;  /* 0x0000000203177836 */ /* 0x040fe20000000000 */
[C---:B------:R-:W-:Y:S01]  /*0680*/  ISETP.NE.AND P0, PT, R2.reuse, R3, PT ;  /* 0x000000030200720c */ /* 0x040fe20003f05270 */
[----:B------:R-:W0:Y:S01]  /*0690*/  LDC.64 R10, c[0x0][0x388] ;  /* 0x0000e200ff0a7b82 */ /* 0x000e220000000a00 */
[C---:B------:R-:W-:Y:S02]  /*06a0*/  ISETP.NE.AND P1, PT, R2.reuse, R21, PT ;  /* 0x000000150200720c */ /* 0x040fe40003f25270 */
[----:B------:R-:W-:Y:S02]  /*06b0*/  ISETP.NE.AND P2, PT, R2, R23, PT ;  /* 0x000000170200720c */ /* 0x000fe40003f45270 */
[----:B------:R-:W-:-:S04]  /*06c0*/  IADD3 R15, PT, PT, R3, 0x3, RZ ;  /* 0x00000003030f7810 */ /* 0x000fc80007ffe0ff */
[----:B------:R-:W-:-:S03]  /*06d0*/  ISETP.NE.AND P3, PT, R2, R15, PT ;  /* 0x0000000f0200720c */ /* 0x000fc60003f65270 */
[----:B------:R-:W1:Y:S01]  /*06e0*/  @P0 LDC.64 R16, c[0x0][0x380] ;  /* 0x0000e000ff100b82 */ /* 0x000e620000000a00 */
[CC--:B------:R-:W-:Y:S02]  /*06f0*/  @P0 IMAD R19, R2.reuse, R5.reuse, R3 ;  /* 0x0000000502130224 */ /* 0x0c0fe400078e0203 */
[----:B------:R-:W-:-:S05]  /*0700*/  @P1 IMAD R21, R2, R5, R21 ;  /* 0x0000000502151224 */ /* 0x000fca00078e0215 */
[----:B------:R-:W2:Y:S01]  /*0710*/  @P1 LDC.64 R12, c[0x0][0x380] ;  /* 0x0000e000ff0c1b82 */ /* 0x000ea20000000a00 */
[----:B0-----:R-:W-:-:S07]  /*0720*/  IMAD.WIDE.U32 R10, R3, 0x4, R10 ;  /* 0x00000004030a7825 */ /* 0x001fce00078e000a */
[----:B------:R-:W0:Y:S01]  /*0730*/  @P2 LDC.64 R8, c[0x0][0x380] ;  /* 0x0000e000ff082b82 */ /* 0x000e220000000a00 */
[----:B------:R-:W3:Y:S04]  /*0740*/  @P0 LDG.E R4, desc[UR6][R10.64] ;  /* 0x000000060a040981 */ /* 0x000ee8000c1e1900 */
[----:B------:R-:W4:Y:S03]  /*0750*/  @P2 LDG.E R18, desc[UR6][R10.64+0x8] ;  /* 0x000008060a122981 */ /* 0x000f26000c1e1900 */
[----:B------:R-:W5:Y:S01]  /*0760*/  @P3 LDC.64 R6, c[0x0][0x380] ;  /* 0x0000e000ff063b82 */ /* 0x000f620000000a00 */
[----:B-1----:R-:W-:-:S04]  /*0770*/  @P0 IMAD.WIDE.U32 R16, R19, 0x4, R16 ;  /* 0x0000000413100825 */ /* 0x002fc800078e0010 */
[----:B------:R-:W-:Y:S02]  /*0780*/  @P2 IMAD R19, R2, R5, R23 ;  /* 0x0000000502132224 */ /* 0x000fe400078e0217 */
[----:B------:R-:W3:Y:S01]  /*0790*/  @P0 LDG.E R17, desc[UR6][R16.64] ;  /* 0x0000000610110981 */ /* 0x000ee2000c1e1900 */
[----:B--2---:R-:W-:-:S06]  /*07a0*/  @P1 IMAD.WIDE.U32 R12, R21, 0x4, R12 ;  /* 0x00000004150c1825 */ /* 0x004fcc00078e000c */
[----:B------:R-:W2:Y:S01]  /*07b0*/  @P1 LDG.E R13, desc[UR6][R12.64] ;  /* 0x000000060c0d1981 */ /* 0x000ea2000c1e1900 */
[----:B0-----:R-:W-:-:S04]  /*07c0*/  @P2 IMAD.WIDE.U32 R8, R19, 0x4, R8 ;  /* 0x0000000413082825 */ /* 0x001fc800078e0008 */
[----:B------:R-:W-:Y:S02]  /*07d0*/  @P3 IMAD R19, R2, R5, R15 ;  /* 0x0000000502133224 */ /* 0x000fe400078e020f */
[----:B------:R-:W2:Y:S02]  /*07e0*/  @P1 LDG.E R15, desc[UR6][R10.64+0x4] ;  /* 0x000004060a0f1981 */ /* 0x000ea4000c1e1900 */
[----:B-----5:R-:W-:Y:S02]  /*07f0*/  @P3 IMAD.WIDE.U32 R6, R19, 0x4, R6 ;  /* 0x0000000413063825 */ /* 0x020fe400078e0006 */
[----:B------:R-:W4:Y:S04]  /*0800*/  @P2 LDG.E R9, desc[UR6][R8.64] ;  /* 0x0000000608092981 */ /* 0x000f28000c1e1900 */
[----:B------:R-:W5:Y:S04]  /*0810*/  @P3 LDG.E R19, desc[UR6][R10.64+0xc] ;  /* 0x00000c060a133981 */ /* 0x000f68000c1e1900 */
[----:B------:R-:W5:Y:S01]  /*0820*/  @P3 LDG.E R7, desc[UR6][R6.64] ;  /* 0x0000000606073981 */ /* 0x000f62000c1e1900 */
[----:B------:R-:W-:-:S02]  /*0830*/  VIADD R3, R3, 0x4 ;  /* 0x0000000403037836 */ /* 0x000fc40000000000 */
[----:B---3--:R-:W-:-:S04]  /*0840*/  @P0 FFMA R0, R17, R4, R0 ;  /* 0x0000000411000223 */ /* 0x008fc80000000000 */
[----:B--2---:R-:W-:-:S04]  /*0850*/  @P1 FFMA R0, R13, R15, R0 ;  /* 0x0000000f0d001223 */ /* 0x004fc80000000000 */
[----:B----4-:R-:W-:-:S04]  /*0860*/  @P2 FFMA R0, R9, R18, R0 ;  /* 0x0000001209002223 */ /* 0x010fc80000000000 */
[----:B-----5:R-:W-:-:S07]  /*0870*/  @P3 FFMA R0, R7, R19, R0 ;  /* 0x0000001307003223 */ /* 0x020fce0000000000 */
.L_x_3:
[----:B------:R-:W-:Y:S05]  /*0880*/  @!P4 BRA `(.L_x_0) ;  /* 0x000000000088c947 */ /* 0x000fea0003800000 */
[----:B------:R-:W-:Y:S02]  /*0890*/  ISETP.NE.AND P0, PT, R14, 0x1, PT ;  /* 0x000000010e00780c */ /* 0x000fe40003f05270 */
[----:B------:R-:W-:-:S11]  /*08a0*/  LOP3.LUT R14, R5, 0x1, RZ, 0xc0, !PT ;  /* 0x00000001050e7812 */ /* 0x000fd600078ec0ff */
[----:B------:R-:W-:Y:S05]  /*08b0*/  @!P0 BRA `(.L_x_4) ;  /* 0x0000000000488947 */ /* 0x000fea0003800000 */
[----:B------:R-:W-:Y:S01]  /*08c0*/  ISETP.NE.AND P1, PT, R2, R3, PT ;  /* 0x000000030200720c */ /* 0x000fe20003f25270 */
[----:B------:R-:W0:Y:S01]  /*08d0*/  LDC.64 R6, c[0x0][0x388] ;  /* 0x0000e200ff067b82 */ /* 0x000e220000000a00 */
[----:B------:R-:W-:-:S04]  /*08e0*/  IADD3 R15, PT, PT, R3, 0x1, RZ ;  /* 0x00000001030f7810 */ /* 0x000fc80007ffe0ff */
[----:B------:R-:W-:-:S07]  /*08f0*/  ISETP.NE.AND P0, PT, R2, R15, PT ;  /* 0x0000000f0200720c */ /* 0x000fce0003f05270 */
[----:B------:R-:W1:Y:S01]  /*0900*/  @P1 LDC.64 R8, c[0x0][0x380] ;  /* 0x0000e000ff081b82 */ /* 0x000e620000000a00 */
[----:B------:R-:W-:-:S07]  /*0910*/  @P1 IMAD R11, R2, R5, R3 ;  /* 0x00000005020b1224 */ /* 0x000fce00078e0203 */
[----:B------:R-:W2:Y:S01]  /*0920*/  @P0 LDC.64 R12, c[0x0][0x380] ;  /* 0x0000e000ff0c0b82 */ /* 0x000ea20000000a00 */
[----:B0-----:R-:W-:-:S05]  /*0930*/  IMAD.WIDE.U32 R6, R3, 0x4, R6 ;  /* 0x0000000403067825 */ /* 0x001fca00078e0006 */
[----:B------:R-:W3:Y:S01]  /*0940*/  @P0 LDG.E R4, desc[UR6][R6.64+0x4] ;  /* 0x0000040606040981 */ /* 0x000ee2000c1e1900 */
[----:B-1----:R-:W-:-:S04]  /*0950*/  @P1 IMAD.WIDE.U32 R10, R11, 0x4, R8 ;  /* 0x000000040b0a1825 */ /* 0x002fc800078e0008 */
[----:B------:R-:W-:Y:S02]  /*0960*/  @P0 IMAD R9, R2, R5, R15 ;  /* 0x0000000502090224 */ /* 0x000fe400078e020f */
[----:B------:R-:W4:Y:S02]  /*0970*/  @P1 LDG.E R15, desc[UR6][R6.64] ;  /* 0x00000006060f1981 */ /* 0x000f24000c1e1900 */
[----:B--2---:R-:W-:Y:S02]  /*0980*/  @P0 IMAD.WIDE.U32 R8, R9, 0x4, R12 ;  /* 0x0000000409080825 */ /* 0x004fe400078e000c */
[----:B------:R-:W4:Y:S04]  /*0990*/  @P1 LDG.E R11, desc[UR6][R10.64] ;  /* 0x000000060a0b1981 */ /* 0x000f28000c1e1900 */
[----:B------:R-:W3:Y:S01]  /*09a0*/  @P0 LDG.E R9, desc[UR6][R8.64] ;  /* 0x0000000608090981 */ /* 0x000ee2000c1e1900 */
[----:B------:R-:W-:-:S02]  /*09b0*/  VIADD R3, R3, 0x2 ;  /* 0x0000000203037836 */ /* 0x000fc40000000000 */
[----:B----4-:R-:W-:-:S04]  /*09c0*/  @P1 FFMA R0, R11, R15, R0 ;  /* 0x0000000f0b001223 */ /* 0x010fc80000000000 */
[----:B---3--:R-:W-:-:S07]  /*09d0*/  @P0 FFMA R0, R9, R4, R0 ;  /* 0x0000000409000223 */ /* 0x008fce0000000000 */
.L_x_4:
[----:B------:R-:W-:Y:S01]  /*09e0*/  ISETP.NE.AND P0, PT, R2, R3, PT ;  /* 0x000000030200720c */ /* 0x000fe20003f05270 */
[----:B------:R-:W-:Y:S03]  /*09f0*/  BSSY.RECONVERGENT B0, `(.L_x_0) ;  /* 0x000000b000007945 */ /* 0x000fe60003800200 */
[----:B------:R-:W-:-:S13]  /*0a00*/  ISETP.NE.U32.OR P0, PT, R14, 0x1, !P0 ;  /* 0x000000010e00780c */ /* 0x000fda0004705470 */
[----:B------:R-:W-:Y:S05]  /*0a10*/  @P0 BRA `(.L_x_5) ;  /* 0x0000000000200947 */ /* 0x000fea0003800000 */
[----:B------:R-:W0:Y:S01]  /*0a20*/  LDC.64 R6, c[0x0][0x380] ;  /* 0x0000e000ff067b82 */ /* 0x000e220000000a00 */
[----:B------:R-:W-:-:S07]  /*0a30*/  IMAD R5, R2, R5, R3 ;  /* 0x0000000502057224 */ /* 0x000fce00078e0203 */
[----:B------:R-:W1:Y:S01]  /*0a40*/  LDC.64 R8, c[0x0][0x388] ;  /* 0x0000e200ff087b82 */ /* 0x000e620000000a00 */
[----:B0-----:R-:W-:-:S06]  /*0a50*/  IMAD.WIDE.U32 R4, R5, 0x4, R6 ;  /* 0x0000000405047825 */ /* 0x001fcc00078e0006 */
[----:B------:R-:W2:Y:S01]  /*0a60*/  LDG.E R5, desc[UR6][R4.64] ;  /* 0x0000000604057981 */ /* 0x000ea2000c1e1900 */
[----:B-1----:R-:W-:-:S06]  /*0a70*/  IMAD.WIDE.U32 R6, R3, 0x4, R8 ;  /* 0x0000000403067825 */ /* 0x002fcc00078e0008 */
[----:B------:R-:W2:Y:S02]  /*0a80*/  LDG.E R6, desc[UR6][R6.64] ;  /* 0x0000000606067981 */ /* 0x000ea4000c1e1900 */
[----:B--2---:R-:W-:-:S07]  /*0a90*/  FFMA R0, R5, R6, R0 ;  /* 0x0000000605007223 */ /* 0x004fce0000000000 */
.L_x_5:
[----:B------:R-:W-:Y:S05]  /*0aa0*/  BSYNC.RECONVERGENT B0 ;  /* 0x0000000000007941 */ /* 0x000fea0003800200 */
.L_x_0:
[----:B------:R-:W0:Y:S01]  /*0ab0*/  LDC.64 R6, c[0x0][0x380] ;  /* 0x0000e000ff067b82 */ /* 0x000e220000000a00 */
[----:B------:R-:W1:Y:S07]  /*0ac0*/  LDCU UR4, c[0x0][0x398] ;  /* 0x00007300ff0477ac */ /* 0x000e6e0008000800 */
[----:B------:R-:W2:Y:S01]  /*0ad0*/  LDC.64 R4, c[0x0][0x390] ;  /* 0x0000e400ff047b82 */ /* 0x000ea20000000a00 */
[----:B-1----:R-:W-:-:S04]  /*0ae0*/  IMAD R3, R2, UR4, R2 ;  /* 0x0000000402037c24 */ /* 0x002fc8000f8e0202 */
[----:B0-----:R-:W-:-:S05]  /*0af0*/  IMAD.WIDE.U32 R6, R3, 0x4, R6 ;  /* 0x0000000403067825 */ /* 0x001fca00078e0006 */
[----:B------:R-:W3:Y:S01]  /*0b00*/  LDG.E R3, desc[UR6][R6.64] ;  /* 0x0000000606037981 */ /* 0x000ee2000c1e1900 */
[----:B--2---:R-:W-:-:S06]  /*0b10*/  IMAD.WIDE.U32 R4, R2, 0x4, R4 ;  /* 0x0000000402047825 */ /* 0x004fcc00078e0004 */
[----:B------:R-:W2:Y:S01]  /*0b20*/  LDG.E R5, desc[UR6][R4.64] ;  /* 0x0000000604057981 */ /* 0x000ea2000c1e1900 */
[----:B------:R-:W-:Y:S01]  /*0b30*/  BSSY.RECONVERGENT B0, `(.L_x_6) ;  /* 0x000000d000007945 */ /* 0x000fe20003800200 */
[----:B---3--:R-:W0:Y:S01]  /*0b40*/  MUFU.RCP R8, R3 ;  /* 0x0000000300087308 */ /* 0x008e220000001000 */
[----:B--2---:R-:W-:-:S07]  /*0b50*/  FADD R0, R5, -R0 ;  /* 0x8000000005007221 */ /* 0x004fce0000000000 */
[----:B------:R-:W1:Y:S01]  /*0b60*/  FCHK P0, R0, R3 ;  /* 0x0000000300007302 */ /* 0x000e620000000000 */
[----:B0-----:R-:W-:-:S04]  /*0b70*/  FFMA R9, -R3, R8, 1 ;  /* 0x3f80000003097423 */ /* 0x001fc80000000108 */
[----:B------:R-:W-:-:S04]  /*0b80*/  FFMA R9, R8, R9, R8 ;  /* 0x0000000908097223 */ /* 0x000fc80000000008 */
[----:B------:R-:W-:-:S04]  /*0b90*/  FFMA R8, R0, R9, RZ ;  /* 0x0000000900087223 */ /* 0x000fc800000000ff */
[----:B------:R-:W-:-:S04]  /*0ba0*/  FFMA R10, -R3, R8, R0 ;  /* 0x00000008030a7223 */ /* 0x000fc80000000100 */
[----:B------:R-:W-:Y:S01]  /*0bb0*/  FFMA R9, R9, R10, R8 ;  /* 0x0000000a09097223 */ /* 0x000fe20000000008 */
[----:B-1----:R-:W-:Y:S06]  /*0bc0*/  @!P0 BRA `(.L_x_7) ;  /* 0x00000000000c8947 */ /* 0x002fec0003800000 */
[----:B------:R-:W-:-:S07]  /*0bd0*/  MOV R4, 0xbf0 ;  /* 0x00000bf000047802 */ /* 0x000fce0000000f00 */
[----:B------:R-:W-:Y:S05]  /*0be0*/  CALL.REL.NOINC `($__internal_0_$__cuda_sm3x_div_rn_noftz_f32_slowpath) ;  /* 0x0000000000387944 */ /* 0x000fea0003c00000 */
[----:B------:R-:W-:-:S07]  /*0bf0*/  MOV R9, R0 ;  /* 0x0000000000097202 */ /* 0x000fce0000000f00 */
.L_x_7:
[----:B------:R-:W-:Y:S05]  /*0c00*/  BSYNC.RECONVERGENT B0 ;  /* 0x0000000000007941 */ /* 0x000fea0003800200 */
.L_x_6:
[----:B------:R-:W0:Y:S02]  /*0c10*/  LDC.64 R4, c[0x0][0x388] ;  /* 0x0000e200ff047b82 */ /* 0x000e240000000a00 */
[----:B0-----:R-:W-:-:S05]  /*0c20*/  IMAD.WIDE.U32 R2, R2, 0x4, R4 ;  /* 0x0000000402027825 */ /* 0x001fca00078e0004 */
[----:B------:R-:W2:Y:S01]  /*0c30*/  LDG.E R0, desc[UR6][R2.64] ;  /* 0x0000000602007981 */ /* 0x000ea2000c1e1900 */
[----:B------:R-:W-:Y:S01]  /*0c40*/  UMOV UR4, 0xeb1c432d ;  /* 0xeb1c432d00047882 */ /* 0x000fe20000000000 */
[----:B------:R-:W-:Y:S01]  /*0c50*/  UMOV UR5, 0x3f1a36e2 ;  /* 0x3f1a36e200057882 */ /* 0x000fe20000000000 */
[----:B--2---:R-:W-:-:S04]  /*0c60*/  FADD R0, R0, -R9 ;  /* 0x8000000900007221 */ /* 0x004fc80000000000 */
[----:B------:R-:W0:Y:S02]  /*0c70*/  F2F.F64.F32 R4, |R0| ;  /* 0x4000000000047310 */ /* 0x000e240000201800 */
[----:B0-----:R-:W-:-:S14]  /*0c80*/  DSETP.GT.AND P0, PT, R4, UR4, PT ;  /* 0x0000000404007e2a */ /* 0x001fdc000bf04000 */
[----:B------:R-:W0:Y:S02]  /*0c90*/  @P0 LDC.64 R4, c[0x4][RZ] ;  /* 0x01000000ff040b82 */ /* 0x000e240000000a00 */
[----:B0-----:R-:W-:Y:S04]  /*0ca0*/  @P0 STG.E desc[UR6][R4.64], RZ ;  /* 0x000000ff04000986 */ /* 0x001fe8000c101906 */
[----:B------:R-:W-:Y:S01]  /*0cb0*/  STG.E desc[UR6][R2.64], R9 ;  /* 0x0000000902007986 */ /* 0x000fe2000c101906 */
[----:B------:R-:W-:Y:S05]  /*0cc0*/  EXIT ;  /* 0x000000000000794d */ /* 0x000fea0003800000 */
        .weak           $__internal_0_$__cuda_sm3x_div_rn_noftz_f32_slowpath
        .type           $__internal_0_$__cuda_sm3x_div_rn_noftz_f32_slowpath,@function
        .size           $__internal_0_$__cuda_sm3x_div_rn_noftz_f32_slowpath,(.L_x_20 - $__internal_0_$__cuda_sm3x_div_rn_noftz_f32_slowpath)
$__internal_0_$__cuda_sm3x_div_rn_noftz_f32_slowpath:
[--C-:B------:R-:W-:Y:S01]  /*0cd0*/  SHF.R.U32.HI R6, RZ, 0x17, R3.reuse ;  /* 0x00000017ff067819 */ /* 0x100fe20000011603 */
[----:B------:R-:W-:Y:S01]  /*0ce0*/  BSSY.RECONVERGENT B1, `(.L_x_8) ;  /* 0x0000064000017945 */ /* 0x000fe20003800200 */
[----:B------:R-:W-:Y:S01]  /*0cf0*/  SHF.R.U32.HI R5, RZ, 0x17, R0 ;  /* 0x00000017ff057819 */ /* 0x000fe20000011600 */
[----:B------:R-:W-:Y:S01]  /*0d00*/  IMAD.MOV.U32 R8, RZ, RZ, R3 ;  /* 0x000000ffff087224 */ /* 0x000fe200078e0003 */
[----:B------:R-:W-:Y:S02]  /*0d10*/  LOP3.LUT R6, R6, 0xff, RZ, 0xc0, !PT ;  /* 0x000000ff06067812 */ /* 0x000fe400078ec0ff */
[----:B------:R-:W-:Y:S02]  /*0d20*/  LOP3.LUT R10, R5, 0xff, RZ, 0xc0, !PT ;  /* 0x000000ff050a7812 */ /* 0x000fe400078ec0ff */
[----:B------:R-:W-:Y:S01]  /*0d30*/  MOV R5, R0 ;  /* 0x0000000000057202 */ /* 0x000fe20000000f00 */
[----:B------:R-:W-:Y:S01]  /*0d40*/  VIADD R9, R6, 0xffffffff ;  /* 0xffffffff06097836 */ /* 0x000fe20000000000 */
[----:B------:R-:W-:-:S04]  /*0d50*/  IADD3 R11, PT, PT, R10, -0x1, RZ ;  /* 0xffffffff0a0b7810 */ /* 0x000fc80007ffe0ff */
[----:B------:R-:W-:-:S04]  /*0d60*/  ISETP.GT.U32.AND P0, PT, R9, 0xfd, PT ;  /* 0x000000fd0900780c */ /* 0x000fc80003f04070 */
[----:B------:R-:W-:-:S13]  /*0d70*/  ISETP.GT.U32.OR P0, PT, R11, 0xfd, P0 ;  /* 0x000000fd0b00780c */ /* 0x000fda0000704470 */
[----:B------:R-:W-:Y:S01]  /*0d80*/  @!P0 MOV R7, RZ ;  /* 0x000000ff00078202 */ /* 0x000fe20000000f00 */
[----:B------:R-:W-:Y:S06]  /*0d90*/  @!P0 BRA `(.L_x_9) ;  /* 0x00000000005c8947 */ /* 0x000fec0003800000 */
[----:B------:R-:W-:Y:S02]  /*0da0*/  FSETP.GTU.FTZ.AND P0, PT, |R0|, +INF , PT ;  /* 0x7f8000000000780b */ /* 0x000fe40003f1c200 */
[----:B------:R-:W-:-:S04]  /*0db0*/  FSETP.GTU.FTZ.AND P1, PT, |R3|, +INF , PT ;  /* 0x7f8000000300780b */ /* 0x000fc80003f3c200 */
[----:B------:R-:W-:-:S13]  /*0dc0*/  PLOP3.LUT P0, PT, P0, P1, PT, 0xf8, 0x8f ;  /* 0x00000000008f781c */ /* 0x000fda0000703f70 */
[----:B------:R-:W-:Y:S05]  /*0dd0*/  @P0 BRA `(.L_x_10) ;  /* 0x00000004004c0947 */ /* 0x000fea0003800000 */
[----:B------:R-:W-:-:S13]  /*0de0*/  LOP3.LUT P0, RZ, R8, 0x7fffffff, R5, 0xc8, !PT ;  /* 0x7fffffff08ff7812 */ /* 0x000fda000780c805 */
[----:B------:R-:W-:Y:S05]  /*0df0*/  @!P0 BRA `(.L_x_11) ;  /* 0x00000004003c8947 */ /* 0x000fea0003800000 */
[C---:B------:R-:W-:Y:S02]  /*0e00*/  FSETP.NEU.FTZ.AND P1, PT, |R0|.reuse, +INF , PT ;  /* 0x7f8000000000780b */ /* 0x040fe40003f3d200 */
[----:B------:R-:W-:Y:S02]  /*0e10*/  FSETP.NEU.FTZ.AND P0, PT, |R3|, +INF , PT ;  /* 0x7f8000000300780b */ /* 0x000fe40003f1d200 */
[----:B------:R-:W-:-:S11]  /*0e20*/  FSETP.NEU.FTZ.AND P2, PT, |R0|, +INF , PT ;  /* 0x7f8000000000780b */ /* 0x000fd60003f5d200 */
[----:B------:R-:W-:Y:S05]  /*0e30*/  @!P0 BRA !P1, `(.L_x_11) ;  /* 0x00000004002c8947 */ /* 0x000fea0004800000 */
[----:B------:R-:W-:-:S04]  /*0e40*/  LOP3.LUT P1, RZ, R5, 0x7fffffff, RZ, 0xc0, !PT ;  /* 0x7fffffff05ff7812 */ /* 0x000fc8000782c0ff */
[----:B------:R-:W-:-:S13]  /*0e50*/  PLOP3.LUT P0, PT, P0, P1, PT, 0x2f, 0xf2 ;  /* 0x0000000000f2781c */ /* 0x000fda0000702577 */
[----:B------:R-:W-:Y:S05]  /*0e60*/  @P0 BRA `(.L_x_12) ;  /* 0x0000000400180947 */ /* 0x000fea0003800000 */
[----:B------:R-:W-:-:S04]  /*0e70*/  LOP3.LUT P0, RZ, R8, 0x7fffffff, RZ, 0xc0, !PT ;  /* 0x7fffffff08ff7812 */ /* 0x000fc8000780c0ff */
[----:B------:R-:W-:-:S13]  /*0e80*/  PLOP3.LUT P0, PT, P2, P0, PT, 0x2f, 0xf2 ;  /* 0x0000000000f2781c */ /* 0x000fda0001700577 */
[----:B------:R-:W-:Y:S05]  /*0e90*/  @P0 BRA `(.L_x_13) ;  /* 0x0000000400000947 */ /* 0x000fea0003800000 */
[----:B------:R-:W-:Y:S02]  /*0ea0*/  ISETP.GE.AND P0, PT, R11, RZ, PT ;  /* 0x000000ff0b00720c */ /* 0x000fe40003f06270 */
[----:B------:R-:W-:-:S11]  /*0eb0*/  ISETP.GE.AND P1, PT, R9, RZ, PT ;  /* 0x000000ff0900720c */ /* 0x000fd60003f26270 */
[----:B------:R-:W-:Y:S01]  /*0ec0*/  @P0 MOV R7, RZ ;  /* 0x000000ff00070202 */ /* 0x000fe20000000f00 */
[----:B------:R-:W-:Y:S02]  /*0ed0*/  @!P0 IMAD.MOV.U32 R7, RZ, RZ, -0x40 ;  /* 0xffffffc0ff078424 */ /* 0x000fe400078e00ff */
[----:B------:R-:W-:Y:S01]  /*0ee0*/  @!P0 FFMA R5, R0, 1.84467440737095516160e+19, RZ ;  /* 0x5f80000000058823 */ /* 0x000fe200000000ff */
[----:B------:R-:W-:Y:S02]  /*0ef0*/  @!P1 FFMA R8, R3, 1.84467440737095516160e+19, RZ ;  /* 0x5f80000003089823 */ /* 0x000fe400000000ff */
[----:B------:R-:W-:-:S07]  /*0f00*/  @!P1 IADD3 R7, PT, PT, R7, 0x40, RZ ;  /* 0x0000004007079810 */ /* 0x000fce0007ffe0ff */
.L_x_9:
[----:B------:R-:W-:Y:S01]  /*0f10*/  LEA R3, R6, 0xc0800000, 0x17 ;  /* 0xc080000006037811 */ /* 0x000fe200078eb8ff */
[----:B------:R-:W-:Y:S03]  /*0f20*/  BSSY.RECONVERGENT B2, `(.L_x_14) ;  /* 0x0000036000027945 */ /* 0x000fe60003800200 */
[----:B------:R-:W-:Y:S01]  /*0f30*/  IADD3 R8, PT, PT, -R3, R8, RZ ;  /* 0x0000000803087210 */ /* 0x000fe20007ffe1ff */
[----:B------:R-:W-:-:S03]  /*0f40*/  VIADD R3, R10, 0xffffff81 ;  /* 0xffffff810a037836 */ /* 0x000fc60000000000 */
[----:B------:R-:W0:Y:S01]  /*0f50*/  MUFU.RCP R9, R8 ;  /* 0x0000000800097308 */ /* 0x000e220000001000 */
[----:B------:R-:W-:Y:S01]  /*0f60*/  FADD.FTZ R11, -R8, -RZ ;  /* 0x800000ff080b7221 */ /* 0x000fe20000010100 */
[C---:B------:R-:W-:Y:S01]  /*0f70*/  IMAD R0, R3.reuse, -0x800000, R5 ;  /* 0xff80000003007824 */ /* 0x040fe200078e0205 */
[----:B------:R-:W-:-:S04]  /*0f80*/  IADD3 R6, PT, PT, R3, 0x7f, -R6 ;  /* 0x0000007f03067810 */ /* 0x000fc80007ffe806 */
[----:B------:R-:W-:Y:S01]  /*0f90*/  IADD3 R6, PT, PT, R6, R7, RZ ;  /* 0x0000000706067210 */ /* 0x000fe20007ffe0ff */
[----:B0-----:R-:W-:-:S04]  /*0fa0*/  FFMA R10, R9, R11, 1 ;  /* 0x3f800000090a7423 */ /* 0x001fc8000000000b */
[----:B------:R-:W-:-:S04]  /*0fb0*/  FFMA R12, R9, R10, R9 ;  /* 0x0000000a090c7223 */ /* 0x000fc80000000009 */
[----:B------:R-:W-:-:S04]  /*0fc0*/  FFMA R5, R0, R12, RZ ;  /* 0x0000000c00057223 */ /* 0x000fc800000000ff */
[----:B------:R-:W-:-:S04]  /*0fd0*/  FFMA R10, R11, R5, R0 ;  /* 0x000000050b0a7223 */ /* 0x000fc80000000000 */
[----:B------:R-:W-:-:S04]  /*0fe0*/  FFMA R9, R12, R10, R5 ;  /* 0x0000000a0c097223 */ /* 0x000fc80000000005 */
[----:B------:R-:W-:-:S04]  /*0ff0*/  FFMA R10, R11, R9, R0 ;  /* 0x000000090b0a7223 */ /* 0x000fc80000000000 */
[----:B------:R-:W-:-:S05]  /*1000*/  FFMA R0, R12, R10, R9 ;  /* 0x0000000a0c007223 */ /* 0x000fca0000000009 */
[----:B------:R-:W-:-:S04]  /*1010*/  SHF.R.U32.HI R3, RZ, 0x17, R0 ;  /* 0x00000017ff037819 */ /* 0x000fc80000011600 */
[----:B------:R-:W-:-:S04]  /*1020*/  LOP3.LUT R3, R3, 0xff, RZ, 0xc0, !PT ;  /* 0x000000ff03037812 */ /* 0x000fc800078ec0ff */
[----:B------:R-:W-:-:S05]  /*1030*/  IADD3 R7, PT, PT, R3, R6, RZ ;  /* 0x0000000603077210 */ /* 0x000fca0007ffe0ff */
[----:B------:R-:W-:-:S05]  /*1040*/  VIADD R3, R7, 0xffffffff ;  /* 0xffffffff07037836 */ /* 0x000fca0000000000 */
[----:B------:R-:W-:-:S13]  /*1050*/  ISETP.GE.U32.AND P0, PT, R3, 0xfe, PT ;  /* 0x000000fe0300780c */ /* 0x000fda0003f06070 */
[----:B------:R-:W-:Y:S05]  /*1060*/  @!P0 BRA `(.L_x_15) ;  /* 0x0000000000808947 */ /* 0x000fea0003800000 */
[----:B------:R-:W-:-:S13]  /*1070*/  ISETP.GT.AND P0, PT, R7, 0xfe, PT ;  /* 0x000000fe0700780c */ /* 0x000fda0003f04270 */
[----:B------:R-:W-:Y:S05]  /*1080*/  @P0 BRA `(.L_x_16) ;  /* 0x00000000006c0947 */ /* 0x000fea0003800000 */
[----:B------:R-:W-:-:S13]  /*1090*/  ISETP.GE.AND P0, PT, R7, 0x1, PT ;  /* 0x000000010700780c */ /* 0x000fda0003f06270 */
[----:B------:R-:W-:Y:S05]  /*10a0*/  @P0 BRA `(.L_x_17) ;  /* 0x0000000000740947 */ /* 0x000fea0003800000 */
[----:B------:R-:W-:Y:S02]  /*10b0*/  ISETP.GE.AND P0, PT, R7, -0x18, PT ;  /* 0xffffffe80700780c */ /* 0x000fe40003f06270 */
[----:B------:R-:W-:-:S11]  /*10c0*/  LOP3.LUT R0, R0, 0x80000000, RZ, 0xc0, !PT ;  /* 0x8000000000007812 */ /* 0x000fd600078ec0ff */
[----:B------:R-:W-:Y:S05]  /*10d0*/  @!P0 BRA `(.L_x_17) ;  /* 0x0000000000688947 */ /* 0x000fea0003800000 */
[CCC-:B------:R-:W-:Y:S01]  /*10e0*/  FFMA.RZ R3, R12.reuse, R10.reuse, R9.reuse ;  /* 0x0000000a0c037223 */ /* 0x1c0fe2000000c009 */
[C---:B------:R-:W-:Y:S01]  /*10f0*/  IADD3 R8, PT, PT, R7.reuse, 0x20, RZ ;  /* 0x0000002007087810 */ /* 0x040fe20007ffe0ff */
[CCC-:B------:R-:W-:Y:S01]  /*1100*/  FFMA.RM R6, R12.reuse, R10.reuse, R9.reuse ;  /* 0x0000000a0c067223 */ /* 0x1c0fe20000004009 */
[----:B------:R-:W-:Y:S02]  /*1110*/  ISETP.NE.AND P2, PT, R7, RZ, PT ;  /* 0x000000ff0700720c */ /* 0x000fe40003f45270 */
[----:B------:R-:W-:Y:S01]  /*1120*/  LOP3.LUT R5, R3, 0x7fffff, RZ, 0xc0, !PT ;  /* 0x007fffff03057812 */ /* 0x000fe200078ec0ff */
[----:B------:R-:W-:Y:S01]  /*1130*/  FFMA.RP R3, R12, R10, R9 ;  /* 0x0000000a0c037223 */ /* 0x000fe20000008009 */
[----:B------:R-:W-:Y:S02]  /*1140*/  ISETP.NE.AND P1, PT, R7, RZ, PT ;  /* 0x000000ff0700720c */ /* 0x000fe40003f25270 */
[----:B------:R-:W-:Y:S02]  /*1150*/  LOP3.LUT R5, R5, 0x800000, RZ, 0xfc, !PT ;  /* 0x0080000005057812 */ /* 0x000fe400078efcff */
[----:B------:R-:W-:-:S02]  /*1160*/  IADD3 R7, PT, PT, -R7, RZ, RZ ;  /* 0x000000ff07077210 */ /* 0x000fc40007ffe1ff */
[----:B------:R-:W-:Y:S02]  /*1170*/  SHF.L.U32 R8, R5, R8, RZ ;  /* 0x0000000805087219 */ /* 0x000fe400000006ff */
[----:B------:R-:W-:Y:S02]  /*1180*/  FSETP.NEU.FTZ.AND P0, PT, R3, R6, PT ;  /* 0x000000060300720b */ /* 0x000fe40003f1d000 */
[----:B------:R-:W-:Y:S02]  /*1190*/  SEL R6, R7, RZ, P2 ;  /* 0x000000ff07067207 */ /* 0x000fe40001000000 */
[----:B------:R-:W-:Y:S02]  /*11a0*/  ISETP.NE.AND P1, PT, R8, RZ, P1 ;  /* 0x000000ff0800720c */ /* 0x000fe40000f25270 */
[----:B------:R-:W-:Y:S02]  /*11b0*/  SHF.R.U32.HI R6, RZ, R6, R5 ;  /* 0x00000006ff067219 */ /* 0x000fe40000011605 */
[----:B------:R-:W-:-:S02]  /*11c0*/  PLOP3.LUT P0, PT, P0, P1, PT, 0xf8, 0x8f ;  /* 0x00000000008f781c */ /* 0x000fc40000703f70 */
[----:B------:R-:W-:Y:S02]  /*11d0*/  SHF.R.U32.HI R8, RZ, 0x1, R6 ;  /* 0x00000001ff087819 */ /* 0x000fe40000011606 */
[----:B------:R-:W-:-:S04]  /*11e0*/  SEL R3, RZ, 0x1, !P0 ;  /* 0x00000001ff037807 */ /* 0x000fc80004000000 */
[----:B------:R-:W-:-:S04]  /*11f0*/  LOP3.LUT R3, R3, 0x1, R8, 0xf8, !PT ;  /* 0x0000000103037812 */ /* 0x000fc800078ef808 */
[----:B------:R-:W-:-:S05]  /*1200*/  LOP3.LUT R3, R3, R6, RZ, 0xc0, !PT ;  /* 0x0000000603037212 */ /* 0x000fca00078ec0ff */
[----:B------:R-:W-:-:S05]  /*1210*/  IMAD.IADD R3, R8, 0x1, R3 ;  /* 0x0000000108037824 */ /* 0x000fca00078e0203 */
[----:B------:R-:W-:Y:S01]  /*1220*/  LOP3.LUT R0, R3, R0, RZ, 0xfc, !PT ;  /* 0x0000000003007212 */ /* 0x000fe200078efcff */
[----:B------:R-:W-:Y:S06]  /*1230*/  BRA `(.L_x_17) ;  /* 0x0000000000107947 */ /* 0x000fec0003800000 */
.L_x_16:
[----:B------:R-:W-:-:S04]  /*1240*/  LOP3.LUT R0, R0, 0x80000000, RZ, 0xc0, !PT ;  /* 0x8000000000007812 */ /* 0x000fc800078ec0ff */
[----:B------:R-:W-:Y:S01]  /*1250*/  LOP3.LUT R0, R0, 0x7f800000, RZ, 0xfc, !PT ;  /* 0x7f80000000007812 */ /* 0x000fe200078efcff */
[----:B------:R-:W-:Y:S06]  /*1260*/  BRA `(.L_x_17) ;  /* 0x0000000000047947 */ /* 0x000fec0003800000 */
.L_x_15:
[----:B------:R-:W-:-:S07]  /*1270*/  LEA R0, R6, R0, 0x17 ;  /* 0x0000000006007211 */ /* 0x000fce00078eb8ff */
.L_x_17:
[----:B------:R-:W-:Y:S05]  /*1280*/  BSYNC.RECONVERGENT B2 ;  /* 0x0000000000027941 */ /* 0x000fea0003800200 */
.L_x_14:
[----:B------:R-:W-:Y:S05]  /*1290*/  BRA `(.L_x_18) ;  /* 0x0000000000207947 */ /* 0x000fea0003800000 */
.L_x_13:
[----:B------:R-:W-:-:S04]  /*12a0*/  LOP3.LUT R0, R8, 0x80000000, R5, 0x48, !PT ;  /* 0x8000000008007812 */ /* 0x000fc800078e4805 */
[----:B------:R-:W-:Y:S01]  /*12b0*/  LOP3.LUT R0, R0, 0x7f800000, RZ, 0xfc, !PT ;  /* 0x7f80000000007812 */ /* 0x000fe200078efcff */
[----:B------:R-:W-:Y:S06]  /*12c0*/  BRA `(.L_x_18) ;  /* 0x0000000000147947 */ /* 0x000fec0003800000 */
.L_x_12:
[----:B------:R-:W-:Y:S01]  /*12d0*/  LOP3.LUT R0, R8, 0x80000000, R5, 0x48, !PT ;  /* 0x8000000008007812 */ /* 0x000fe200078e4805 */
[----:B------:R-:W-:Y:S06]  /*12e0*/  BRA `(.L_x_18) ;  /* 0x00000000000c7947 */ /* 0x000fec0003800000 */
.L_x_11:
[----:B------:R-:W0:Y:S01]  /*12f0*/  MUFU.RSQ R0, -QNAN ;  /* 0xffc0000000007908 */ /* 0x000e220000001400 */
[----:B------:R-:W-:Y:S05]  /*1300*/  BRA `(.L_x_18) ;  /* 0x0000000000047947 */ /* 0x000fea0003800000 */
.L_x_10:
[----:B------:R-:W-:-:S07]  /*1310*/  FADD.FTZ R0, R0, R3 ;  /* 0x0000000300007221 */ /* 0x000fce0000010000 */
.L_x_18:
[----:B------:R-:W-:Y:S05]  /*1320*/  BSYNC.RECONVERGENT B1 ;  /* 0x0000000000017941 */ /* 0x000fea0003800200 */
.L_x_8:
[----:B------:R-:W-:-:S04]  /*1330*/  HFMA2 R5, -RZ, RZ, 0, 0 ;  /* 0x00000000ff057431 */ /* 0x000fc800000001ff */
[----:B0-----:R-:W-:Y:S05]  /*1340*/  RET.REL.NODEC R4 `(_Z21internal_jacobi_solvePfS_S_j) ;  /* 0xffffffec042c7950 */ /* 0x001fea0003c3ffff */
.L_x_19:
[----:B------:R-:W-:-:S00]  /*1350*/  BRA `(.L_x_19) ;  /* 0xfffffffc00fc7947 */ /* 0x000fc0000383ffff */
[----:B------:R-:W-:-:S00]  /*1360*/  NOP ;  /* 0x0000000000007918 */ /* 0x000fc00000000000 */
        /* <DEDUP_REMOVED lines=9> */
.L_x_20:


//--------------------- .nv.shared.reserved.0     --------------------------
	.section	.nv.shared.reserved.0,"aw",@nobits
	.weak		__nv_reservedSMEM_offset_0_alias
	.size		__nv_reservedSMEM_offset_0_alias, 0, 64
	.other		__nv_reservedSMEM_offset_0_alias,@"STO_CUDA_RESERVED_SHARED STV_DEFAULT"
__nv_reservedSMEM_offset_0_alias:
	.zero		0
	.zero		64


//--------------------- .nv.global                --------------------------
	.section	.nv.global,"aw",@nobits
	.align	4
.nv.global:
	.type		flag,@object
	.size		flag,(.L_0 - flag)
flag:
	.zero		4
.L_0:


//--------------------- .nv.constant0._Z21internal_jacobi_solvePfS_S_j --------------------------
	.section	.nv.constant0._Z21internal_jacobi_solvePfS_S_j,"a",@progbits
	.sectionflags	@""
	.align	4
.nv.constant0._Z21internal_jacobi_solvePfS_S_j:
	.zero		924


//--------------------- SYMBOLS --------------------------

	.type		.nv.reservedSmem.offset0,@object
	.size		.nv.reservedSmem.offset0,0x4
